//
// Generated by NVIDIA NVVM Compiler
//
// Compiler Build ID: CL-36424714
// Cuda compilation tools, release 13.0, V13.0.88
// Based on NVVM 20.0.0
//

.version 9.0
.target sm_100
.address_size 64

	// .globl	_Z4testPi
.const .align 4 .u32 dim;

.visible .entry _Z4testPi(
	.param .u64 .ptr .align 1 _Z4testPi_param_0
)
{
	.reg .b32 	%r<2>;
	.reg .b64 	%rd<3>;

	ld.param.u64 	%rd1, [_Z4testPi_param_0];
	cvta.to.global.u64 	%rd2, %rd1;
	ld.const.u32 	%r1, [dim];
	st.global.u32 	[%rd2], %r1;
	ret;

}


// ===== COMPILED SASS (sm_100) =====

	.target	sm_100

	.elftype	@"ET_EXEC"


//--------------------- .note.nv.tkinfo           --------------------------
	.section	.note.nv.tkinfo,"",@"SHT_NOTE"
	.sectionflags	@"SHF_NOTE_NV_TKINFO"
	.tkinfo
        /*0018*/ 	.word	0x00000002
        /*0030*/ 	.string	""
        /*0030*/ 	.string	"ptxas"
        /*0030*/ 	.string	"Cuda compilation tools, release 13.0, V13.0.88"
        /*0030*/ 	.string	"Build cuda_13.0.r13.0/compiler.36424714_0"
        /*0030*/ 	.string	"-arch sm_100 -m 64 "



//--------------------- .note.nv.cuinfo           --------------------------
	.section	.note.nv.cuinfo,"",@"SHT_NOTE"
	.sectionflags	@"SHF_NOTE_NV_CUINFO"
        /*0018*/ 	.short	0x0002
        /*001a*/ 	.short	0x0064
        /*001c*/ 	.short	0x0082
	.zero		2


//--------------------- .nv.info                  --------------------------
	.section	.nv.info,"",@"SHT_CUDA_INFO"
	.align	4


	//----- nvinfo : EIATTR_REGCOUNT
	.align		4
        /*0000*/ 	.byte	0x04, 0x2f
        /*0002*/ 	.short	(.L_2 - .L_1)
	.align		4
.L_1:
        /*0004*/ 	.word	index@(_Z4testPi)
        /*0008*/ 	.word	0x00000008


	//----- nvinfo : EIATTR_FRAME_SIZE
	.align		4
.L_2:
        /*000c*/ 	.byte	0x04, 0x11
        /*000e*/ 	.short	(.L_4 - .L_3)
	.align		4
.L_3:
        /*0010*/ 	.word	index@(_Z4testPi)
        /*0014*/ 	.word	0x00000000


	//----- nvinfo : EIATTR_MIN_STACK_SIZE
	.align		4
.L_4:
        /*0018*/ 	.byte	0x04, 0x12
        /*001a*/ 	.short	(.L_6 - .L_5)
	.align		4
.L_5:
        /*001c*/ 	.word	index@(_Z4testPi)
        /*0020*/ 	.word	0x00000000
.L_6:


//--------------------- .nv.compat                --------------------------
	.section	.nv.compat,"",@"SHT_CUDA_COMPAT_INFO"
	.align	4
        /*0000*/ 	.byte	0x02, 0x09, 0x00, 0x00, 0x02, 0x02, 0x01, 0x00, 0x02, 0x05, 0x05, 0x00, 0x03, 0x07, 0x01, 0x01
        /*0010*/ 	.byte	0x02, 0x03, 0x00, 0x00, 0x02, 0x06, 0x01, 0x00, 0x04, 0x0b, 0x08, 0x00, 0x09, 0x00, 0x00, 0x00
        /*0020*/ 	.byte	0x00, 0x00, 0x00, 0x00


//--------------------- .nv.info._Z4testPi        --------------------------
	.section	.nv.info._Z4testPi,"",@"SHT_CUDA_INFO"
	.sectionflags	@""
	.align	4


	//----- nvinfo : EIATTR_CUDA_API_VERSION
	.align		4
        /*0000*/ 	.byte	0x04, 0x37
        /*0002*/ 	.short	(.L_8 - .L_7)
.L_7:
        /*0004*/ 	.word	0x00000082


	//----- nvinfo : EIATTR_KPARAM_INFO
	.align		4
.L_8:
        /*0008*/ 	.byte	0x04, 0x17
        /*000a*/ 	.short	(.L_10 - .L_9)
.L_9:
        /*000c*/ 	.word	0x00000000
        /*0010*/ 	.short	0x0000
        /*0012*/ 	.short	0x0000
        /*0014*/ 	.byte	0x00, 0xf5, 0x21, 0x00


	//----- nvinfo : EIATTR_SPARSE_MMA_MASK
	.align		4
.L_10:
        /*0018*/ 	.byte	0x03, 0x50
        /*001a*/ 	.short	0x0000


	//----- nvinfo : EIATTR_MAXREG_COUNT
	.align		4
        /*001c*/ 	.byte	0x03, 0x1b
        /*001e*/ 	.short	0x00ff


	//----- nvinfo : EIATTR_MERCURY_ISA_VERSION
	.align		4
        /*0020*/ 	.byte	0x03, 0x5f
        /*0022*/ 	.short	0x0101


	//----- nvinfo : EIATTR_VRC_CTA_INIT_COUNT
	.align		4
        /*0024*/ 	.byte	0x02, 0x4a
	.zero		1
	.zero		1


	//----- nvinfo : EIATTR_EXIT_INSTR_OFFSETS
	.align		4
        /*0028*/ 	.byte	0x04, 0x1c
        /*002a*/ 	.short	(.L_12 - .L_11)


	//   ....[0]....
.L_11:
        /*002c*/ 	.word	0x00000050


	//----- nvinfo : EIATTR_CBANK_PARAM_SIZE
	.align		4
.L_12:
        /*0030*/ 	.byte	0x03, 0x19
        /*0032*/ 	.short	0x0008


	//----- nvinfo : EIATTR_PARAM_CBANK
	.align		4
        /*0034*/ 	.byte	0x04, 0x0a
        /*0036*/ 	.short	(.L_14 - .L_13)
	.align		4
.L_13:
        /*0038*/ 	.word	index@(.nv.constant0._Z4testPi)
        /*003c*/ 	.short	0x0380
        /*003e*/ 	.short	0x0008


	//----- nvinfo : EIATTR_SW_WAR
	.align		4
.L_14:
        /*0040*/ 	.byte	0x04, 0x36
        /*0042*/ 	.short	(.L_16 - .L_15)
.L_15:
        /*0044*/ 	.word	0x00000008
.L_16:


//--------------------- .nv.callgraph             --------------------------
	.section	.nv.callgraph,"",@"SHT_CUDA_CALLGRAPH"
	.align	4
	.sectionentsize	8
	.align		4
        /*0000*/ 	.word	0x00000000
	.align		4
        /*0004*/ 	.word	0xffffffff
	.align		4
        /*0008*/ 	.word	0x00000000
	.align		4
        /*000c*/ 	.word	0xfffffffe
	.align		4
        /*0010*/ 	.word	0x00000000
	.align		4
        /*0014*/ 	.word	0xfffffffd
	.align		4
        /*0018*/ 	.word	0x00000000
	.align		4
        /*001c*/ 	.word	0xfffffffc


//--------------------- .nv.constant3             --------------------------
	.section	.nv.constant3,"a",@progbits
	.align	4
.nv.constant3:
	.type		dim,@object
	.size		dim,(.L_0 - dim)
dim:
	.zero		4
.L_0:


//--------------------- .text._Z4testPi           --------------------------
	.section	.text._Z4testPi,"ax",@progbits
	.align	128
        .global         _Z4testPi
        .type           _Z4testPi,@function
        .size           _Z4testPi,(.L_x_1 - _Z4testPi)
        .other          _Z4testPi,@"STO_CUDA_ENTRY STV_DEFAULT"
_Z4testPi:
.text._Z4testPi:
[----:B------:R-:W-:Y:S08]  /*0000*/  LDC R1, c[0x0][0x37c] ;  /* 0x0000df00ff017b82 */ /* 0x000ff00000000800 */
[----:B------:R-:W0:Y:S01]  /*0010*/  LDC R5, c[0x3][RZ] ;  /* 0x00c00000ff057b82 */ /* 0x000e220000000800 */
[----:B------:R-:W0:Y:S07]  /*0020*/  LDCU.64 UR4, c[0x0][0x358] ;  /* 0x00006b00ff0477ac */ /* 0x000e2e0008000a00 */
[----:B------:R-:W0:Y:S02]  /*0030*/  LDC.64 R2, c[0x0][0x380] ;  /* 0x0000e000ff027b82 */ /* 0x000e240000000a00 */
[----:B0-----:R-:W-:Y:S01]  /*0040*/  STG.E desc[UR4][R2.64], R5 ;  /* 0x0000000502007986 */ /* 0x001fe2000c101904 */
[----:B------:R-:W-:Y:S05]  /*0050*/  EXIT ;  /* 0x000000000000794d */ /* 0x000fea0003800000 */
.L_x_0:
[----:B------:R-:W-:-:S00]  /*0060*/  BRA `(.L_x_0) ;  /* 0xfffffffc00fc7947 */ /* 0x000fc0000383ffff */
[----:B------:R-:W-:-:S00]  /*0070*/  NOP ;  /* 0x0000000000007918 */ /* 0x000fc00000000000 */
        /* <DEDUP_REMOVED lines=8> */
.L_x_1:


//--------------------- .nv.shared.reserved.0     --------------------------
	.section	.nv.shared.reserved.0,"aw",@nobits
	.weak		__nv_reservedSMEM_offset_0_alias
	.size		__nv_reservedSMEM_offset_0_alias, 0, 64
	.other		__nv_reservedSMEM_offset_0_alias,@"STO_CUDA_RESERVED_SHARED STV_DEFAULT"
__nv_reservedSMEM_offset_0_alias:
	.zero		0
	.zero		64


//--------------------- .nv.constant0._Z4testPi   --------------------------
	.section	.nv.constant0._Z4testPi,"a",@progbits
	.sectionflags	@""
	.align	4
.nv.constant0._Z4testPi:
	.zero		904


//--------------------- SYMBOLS --------------------------

	.type		.nv.reservedSmem.offset0,@object
	.size		.nv.reservedSmem.offset0,0x4
